//
// Generated by NVIDIA NVVM Compiler
//
// Compiler Build ID: CL-36424714
// Cuda compilation tools, release 13.0, V13.0.88
// Based on NVVM 20.0.0
//

.version 9.0
.target sm_100
.address_size 64

	// .globl	_Z21fft32_v2_ultra_kernelPK6float2PS_i
.const .align 4 .b8 TWIDDLES_V2_32_REAL[128] = {0, 0, 128, 63, 186, 20, 123, 63, 102, 131, 108, 63, 56, 219, 84, 63, 247, 4, 53, 63, 214, 57, 14, 63, 7, 239, 195, 62, 172, 197, 71, 62, 0, 0, 0, 0, 172, 197, 71, 190, 7, 239, 195, 190, 214, 57, 14, 191, 247, 4, 53, 191, 56, 219, 84, 191, 102, 131, 108, 191, 186, 20, 123, 191, 0, 0, 128, 191, 186, 20, 123, 191, 102, 131, 108, 191, 56, 219, 84, 191, 247, 4, 53, 191, 214, 57, 14, 191, 7, 239, 195, 190, 172, 197, 71, 190, 0, 0, 0, 128, 172, 197, 71, 62, 7, 239, 195, 62, 214, 57, 14, 63, 247, 4, 53, 63, 56, 219, 84, 63, 102, 131, 108, 63, 186, 20, 123, 63};
.const .align 4 .b8 TWIDDLES_V2_32_IMAG[128] = {0, 0, 0, 128, 172, 197, 71, 190, 7, 239, 195, 190, 214, 57, 14, 191, 247, 4, 53, 191, 56, 219, 84, 191, 102, 131, 108, 191, 186, 20, 123, 191, 0, 0, 128, 191, 186, 20, 123, 191, 102, 131, 108, 191, 56, 219, 84, 191, 247, 4, 53, 191, 214, 57, 14, 191, 7, 239, 195, 190, 172, 197, 71, 190, 0, 0, 0, 0, 172, 197, 71, 62, 7, 239, 195, 62, 214, 57, 14, 63, 247, 4, 53, 63, 56, 219, 84, 63, 102, 131, 108, 63, 186, 20, 123, 63, 0, 0, 128, 63, 186, 20, 123, 63, 102, 131, 108, 63, 56, 219, 84, 63, 247, 4, 53, 63, 214, 57, 14, 63, 7, 239, 195, 62, 172, 197, 71, 62};
.const .align 4 .b8 BIT_REVERSED_V2_32[128] = {0, 0, 0, 0, 16, 0, 0, 0, 8, 0, 0, 0, 24, 0, 0, 0, 4, 0, 0, 0, 20, 0, 0, 0, 12, 0, 0, 0, 28, 0, 0, 0, 2, 0, 0, 0, 18, 0, 0, 0, 10, 0, 0, 0, 26, 0, 0, 0, 6, 0, 0, 0, 22, 0, 0, 0, 14, 0, 0, 0, 30, 0, 0, 0, 1, 0, 0, 0, 17, 0, 0, 0, 9, 0, 0, 0, 25, 0, 0, 0, 5, 0, 0, 0, 21, 0, 0, 0, 13, 0, 0, 0, 29, 0, 0, 0, 3, 0, 0, 0, 19, 0, 0, 0, 11, 0, 0, 0, 27, 0, 0, 0, 7, 0, 0, 0, 23, 0, 0, 0, 15, 0, 0, 0, 31};
.extern .shared .align 16 .b8 shared_mem[];

.visible .entry _Z21fft32_v2_ultra_kernelPK6float2PS_i(
	.param .u64 .ptr .align 1 _Z21fft32_v2_ultra_kernelPK6float2PS_i_param_0,
	.param .u64 .ptr .align 1 _Z21fft32_v2_ultra_kernelPK6float2PS_i_param_1,
	.param .u32 _Z21fft32_v2_ultra_kernelPK6float2PS_i_param_2
)
{
	.reg .pred 	%p<7>;
	.reg .b32 	%r<42>;
	.reg .b32 	%f<73>;
	.reg .b64 	%rd<31>;

	ld.param.u64 	%rd1, [_Z21fft32_v2_ultra_kernelPK6float2PS_i_param_0];
	ld.param.u64 	%rd2, [_Z21fft32_v2_ultra_kernelPK6float2PS_i_param_1];
	ld.param.u32 	%r8, [_Z21fft32_v2_ultra_kernelPK6float2PS_i_param_2];
	mov.u32 	%r1, %tid.x;
	and.b32  	%r2, %r1, 31;
	shr.u32 	%r9, %r1, 5;
	mov.u32 	%r10, %ctaid.x;
	shl.b32 	%r11, %r10, 5;
	or.b32  	%r3, %r11, %r9;
	setp.ge.s32 	%p1, %r3, %r8;
	@%p1 bra 	$L__BB0_12;
	shl.b32 	%r12, %r1, 3;
	and.b32  	%r13, %r12, 7936;
	mov.u32 	%r14, shared_mem;
	add.s32 	%r4, %r14, %r13;
	shl.b32 	%r15, %r3, 5;
	or.b32  	%r5, %r15, %r2;
	mul.wide.u32 	%rd4, %r2, 4;
	mov.u64 	%rd5, BIT_REVERSED_V2_32;
	add.s64 	%rd6, %rd5, %rd4;
	ld.const.u32 	%r16, [%rd6];
	mul.wide.s32 	%rd7, %r5, 8;
	add.s64 	%rd3, %rd1, %rd7;
	// begin inline asm
	ld.global.nc.v2.f32 {%f1,%f2}, [%rd3];
	// end inline asm
	shl.b32 	%r17, %r16, 3;
	add.s32 	%r18, %r4, %r17;
	st.shared.v2.f32 	[%r18], {%f1, %f2};
	bar.sync 	0;
	setp.gt.u32 	%p2, %r2, 15;
	shl.b32 	%r19, %r2, 4;
	add.s32 	%r6, %r4, %r19;
	@%p2 bra 	$L__BB0_3;
	ld.shared.v4.f32 	{%f3, %f4, %f5, %f6}, [%r6];
	add.f32 	%f7, %f3, %f5;
	add.f32 	%f8, %f4, %f6;
	sub.f32 	%f9, %f3, %f5;
	sub.f32 	%f10, %f4, %f6;
	st.shared.v4.f32 	[%r6], {%f7, %f8, %f9, %f10};
$L__BB0_3:
	setp.gt.u32 	%p3, %r2, 15;
	bar.sync 	0;
	@%p3 bra 	$L__BB0_5;
	and.b32  	%r21, %r12, 248;
	add.s32 	%r22, %r4, %r21;
	ld.shared.v2.f32 	{%f11, %f12}, [%r22];
	ld.shared.v2.f32 	{%f13, %f14}, [%r22+16];
	and.b32  	%r23, %r12, 24;
	mul.wide.u32 	%rd8, %r23, 4;
	mov.u64 	%rd9, TWIDDLES_V2_32_REAL;
	add.s64 	%rd10, %rd9, %rd8;
	ld.const.f32 	%f15, [%rd10];
	mov.u64 	%rd11, TWIDDLES_V2_32_IMAG;
	add.s64 	%rd12, %rd11, %rd8;
	ld.const.f32 	%f16, [%rd12];
	mul.f32 	%f17, %f13, %f15;
	mul.f32 	%f18, %f14, %f16;
	sub.f32 	%f19, %f17, %f18;
	mul.f32 	%f20, %f13, %f16;
	fma.rn.f32 	%f21, %f14, %f15, %f20;
	add.f32 	%f22, %f11, %f19;
	add.f32 	%f23, %f12, %f21;
	st.shared.v2.f32 	[%r22], {%f22, %f23};
	sub.f32 	%f24, %f11, %f19;
	sub.f32 	%f25, %f12, %f21;
	st.shared.v2.f32 	[%r22+16], {%f24, %f25};
$L__BB0_5:
	setp.gt.u32 	%p4, %r2, 15;
	bar.sync 	0;
	@%p4 bra 	$L__BB0_7;
	and.b32  	%r25, %r12, 248;
	add.s32 	%r26, %r4, %r25;
	ld.shared.v2.f32 	{%f26, %f27}, [%r26];
	ld.shared.v2.f32 	{%f28, %f29}, [%r26+32];
	shl.b32 	%r27, %r1, 2;
	and.b32  	%r28, %r27, 28;
	mul.wide.u32 	%rd13, %r28, 4;
	mov.u64 	%rd14, TWIDDLES_V2_32_REAL;
	add.s64 	%rd15, %rd14, %rd13;
	ld.const.f32 	%f30, [%rd15];
	mov.u64 	%rd16, TWIDDLES_V2_32_IMAG;
	add.s64 	%rd17, %rd16, %rd13;
	ld.const.f32 	%f31, [%rd17];
	mul.f32 	%f32, %f28, %f30;
	mul.f32 	%f33, %f29, %f31;
	sub.f32 	%f34, %f32, %f33;
	mul.f32 	%f35, %f28, %f31;
	fma.rn.f32 	%f36, %f29, %f30, %f35;
	add.f32 	%f37, %f26, %f34;
	add.f32 	%f38, %f27, %f36;
	st.shared.v2.f32 	[%r26], {%f37, %f38};
	sub.f32 	%f39, %f26, %f34;
	sub.f32 	%f40, %f27, %f36;
	st.shared.v2.f32 	[%r26+32], {%f39, %f40};
$L__BB0_7:
	setp.gt.u32 	%p5, %r2, 15;
	bar.sync 	0;
	@%p5 bra 	$L__BB0_9;
	and.b32  	%r30, %r12, 120;
	add.s32 	%r31, %r4, %r30;
	ld.shared.v2.f32 	{%f41, %f42}, [%r31];
	ld.shared.v2.f32 	{%f43, %f44}, [%r31+64];
	shl.b32 	%r32, %r1, 1;
	and.b32  	%r33, %r32, 30;
	mul.wide.u32 	%rd18, %r33, 4;
	mov.u64 	%rd19, TWIDDLES_V2_32_REAL;
	add.s64 	%rd20, %rd19, %rd18;
	ld.const.f32 	%f45, [%rd20];
	mov.u64 	%rd21, TWIDDLES_V2_32_IMAG;
	add.s64 	%rd22, %rd21, %rd18;
	ld.const.f32 	%f46, [%rd22];
	mul.f32 	%f47, %f43, %f45;
	mul.f32 	%f48, %f44, %f46;
	sub.f32 	%f49, %f47, %f48;
	mul.f32 	%f50, %f43, %f46;
	fma.rn.f32 	%f51, %f44, %f45, %f50;
	add.f32 	%f52, %f41, %f49;
	add.f32 	%f53, %f42, %f51;
	st.shared.v2.f32 	[%r31], {%f52, %f53};
	sub.f32 	%f54, %f41, %f49;
	sub.f32 	%f55, %f42, %f51;
	st.shared.v2.f32 	[%r31+64], {%f54, %f55};
$L__BB0_9:
	setp.gt.u32 	%p6, %r2, 15;
	bar.sync 	0;
	mov.b32 	%r41, -16;
	@%p6 bra 	$L__BB0_11;
	shl.b32 	%r36, %r2, 3;
	sub.s32 	%r37, %r6, %r36;
	ld.shared.v2.f32 	{%f56, %f57}, [%r37];
	ld.shared.v2.f32 	{%f58, %f59}, [%r37+128];
	mov.u64 	%rd24, TWIDDLES_V2_32_REAL;
	add.s64 	%rd25, %rd24, %rd4;
	ld.const.f32 	%f60, [%rd25];
	mov.u64 	%rd26, TWIDDLES_V2_32_IMAG;
	add.s64 	%rd27, %rd26, %rd4;
	ld.const.f32 	%f61, [%rd27];
	mul.f32 	%f62, %f58, %f60;
	mul.f32 	%f63, %f59, %f61;
	sub.f32 	%f64, %f62, %f63;
	mul.f32 	%f65, %f58, %f61;
	fma.rn.f32 	%f66, %f59, %f60, %f65;
	add.f32 	%f67, %f56, %f64;
	add.f32 	%f68, %f57, %f66;
	st.shared.v2.f32 	[%r37], {%f67, %f68};
	sub.f32 	%f69, %f56, %f64;
	sub.f32 	%f70, %f57, %f66;
	st.shared.v2.f32 	[%r37+128], {%f69, %f70};
	mov.b32 	%r41, 16;
$L__BB0_11:
	bar.sync 	0;
	add.s32 	%r38, %r41, %r2;
	shl.b32 	%r39, %r38, 3;
	add.s32 	%r40, %r4, %r39;
	ld.shared.v2.f32 	{%f71, %f72}, [%r40];
	cvta.to.global.u64 	%rd28, %rd2;
	add.s64 	%rd30, %rd28, %rd7;
	st.global.v2.f32 	[%rd30], {%f71, %f72};
$L__BB0_12:
	ret;

}


// ===== COMPILED SASS (sm_100) =====

	.target	sm_100

	.elftype	@"ET_EXEC"


//--------------------- .note.nv.tkinfo           --------------------------
	.section	.note.nv.tkinfo,"",@"SHT_NOTE"
	.sectionflags	@"SHF_NOTE_NV_TKINFO"
	.tkinfo
        /*0018*/ 	.word	0x00000002
        /*0030*/ 	.string	""
        /*0030*/ 	.string	"ptxas"
        /*0030*/ 	.string	"Cuda compilation tools, release 13.0, V13.0.88"
        /*0030*/ 	.string	"Build cuda_13.0.r13.0/compiler.36424714_0"
        /*0030*/ 	.string	"-arch sm_100 -m 64 "



//--------------------- .note.nv.cuinfo           --------------------------
	.section	.note.nv.cuinfo,"",@"SHT_NOTE"
	.sectionflags	@"SHF_NOTE_NV_CUINFO"
        /*0018*/ 	.short	0x0002
        /*001a*/ 	.short	0x0064
        /*001c*/ 	.short	0x0082
	.zero		2


//--------------------- .nv.info                  --------------------------
	.section	.nv.info,"",@"SHT_CUDA_INFO"
	.align	4


	//----- nvinfo : EIATTR_REGCOUNT
	.align		4
        /*0000*/ 	.byte	0x04, 0x2f
        /*0002*/ 	.short	(.L_4 - .L_3)
	.align		4
.L_3:
        /*0004*/ 	.word	index@(_Z21fft32_v2_ultra_kernelPK6float2PS_i)
        /*0008*/ 	.word	0x00000015


	//----- nvinfo : EIATTR_FRAME_SIZE
	.align		4
.L_4:
        /*000c*/ 	.byte	0x04, 0x11
        /*000e*/ 	.short	(.L_6 - .L_5)
	.align		4
.L_5:
        /*0010*/ 	.word	index@(_Z21fft32_v2_ultra_kernelPK6float2PS_i)
        /*0014*/ 	.word	0x00000000


	//----- nvinfo : EIATTR_MIN_STACK_SIZE
	.align		4
.L_6:
        /*0018*/ 	.byte	0x04, 0x12
        /*001a*/ 	.short	(.L_8 - .L_7)
	.align		4
.L_7:
        /*001c*/ 	.word	index@(_Z21fft32_v2_ultra_kernelPK6float2PS_i)
        /*0020*/ 	.word	0x00000000
.L_8:


//--------------------- .nv.compat                --------------------------
	.section	.nv.compat,"",@"SHT_CUDA_COMPAT_INFO"
	.align	4
        /*0000*/ 	.byte	0x02, 0x09, 0x00, 0x00, 0x02, 0x02, 0x01, 0x00, 0x02, 0x05, 0x05, 0x00, 0x03, 0x07, 0x01, 0x01
        /*0010*/ 	.byte	0x02, 0x03, 0x00, 0x00, 0x02, 0x06, 0x01, 0x00, 0x04, 0x0b, 0x08, 0x00, 0x09, 0x00, 0x00, 0x00
        /*0020*/ 	.byte	0x00, 0x00, 0x00, 0x00


//--------------------- .nv.info._Z21fft32_v2_ultra_kernelPK6float2PS_i --------------------------
	.section	.nv.info._Z21fft32_v2_ultra_kernelPK6float2PS_i,"",@"SHT_CUDA_INFO"
	.sectionflags	@""
	.align	4


	//----- nvinfo : EIATTR_CUDA_API_VERSION
	.align		4
        /*0000*/ 	.byte	0x04, 0x37
        /*0002*/ 	.short	(.L_10 - .L_9)
.L_9:
        /*0004*/ 	.word	0x00000082


	//----- nvinfo : EIATTR_KPARAM_INFO
	.align		4
.L_10:
        /*0008*/ 	.byte	0x04, 0x17
        /*000a*/ 	.short	(.L_12 - .L_11)
.L_11:
        /*000c*/ 	.word	0x00000000
        /*0010*/ 	.short	0x0002
        /*0012*/ 	.short	0x0010
        /*0014*/ 	.byte	0x00, 0xf0, 0x11, 0x00


	//----- nvinfo : EIATTR_KPARAM_INFO
	.align		4
.L_12:
        /*0018*/ 	.byte	0x04, 0x17
        /*001a*/ 	.short	(.L_14 - .L_13)
.L_13:
        /*001c*/ 	.word	0x00000000
        /*0020*/ 	.short	0x0001
        /*0022*/ 	.short	0x0008
        /*0024*/ 	.byte	0x00, 0xf5, 0x21, 0x00


	//----- nvinfo : EIATTR_KPARAM_INFO
	.align		4
.L_14:
        /*0028*/ 	.byte	0x04, 0x17
        /*002a*/ 	.short	(.L_16 - .L_15)
.L_15:
        /*002c*/ 	.word	0x00000000
        /*0030*/ 	.short	0x0000
        /*0032*/ 	.short	0x0000
        /*0034*/ 	.byte	0x00, 0xf5, 0x21, 0x00


	//----- nvinfo : EIATTR_SPARSE_MMA_MASK
	.align		4
.L_16:
        /*0038*/ 	.byte	0x03, 0x50
        /*003a*/ 	.short	0x0000


	//----- nvinfo : EIATTR_MAXREG_COUNT
	.align		4
        /*003c*/ 	.byte	0x03, 0x1b
        /*003e*/ 	.short	0x00ff


	//----- nvinfo : EIATTR_NUM_BARRIERS
	.align		4
        /*0040*/ 	.byte	0x02, 0x4c
        /*0042*/ 	.byte	0x01
	.zero		1


	//----- nvinfo : EIATTR_MERCURY_ISA_VERSION
	.align		4
        /*0044*/ 	.byte	0x03, 0x5f
        /*0046*/ 	.short	0x0101


	//----- nvinfo : EIATTR_VRC_CTA_INIT_COUNT
	.align		4
        /*0048*/ 	.byte	0x02, 0x4a
	.zero		1
	.zero		1


	//----- nvinfo : EIATTR_EXIT_INSTR_OFFSETS
	.align		4
        /*004c*/ 	.byte	0x04, 0x1c
        /*004e*/ 	.short	(.L_18 - .L_17)


	//   ....[0]....
.L_17:
        /*0050*/ 	.word	0x00000080


	//   ....[1]....
        /*0054*/ 	.word	0x00000820


	//----- nvinfo : EIATTR_CRS_STACK_SIZE
	.align		4
.L_18:
        /*0058*/ 	.byte	0x04, 0x1e
        /*005a*/ 	.short	(.L_20 - .L_19)
.L_19:
        /*005c*/ 	.word	0x00000000


	//----- nvinfo : EIATTR_CBANK_PARAM_SIZE
	.align		4
.L_20:
        /*0060*/ 	.byte	0x03, 0x19
        /*0062*/ 	.short	0x0014


	//----- nvinfo : EIATTR_PARAM_CBANK
	.align		4
        /*0064*/ 	.byte	0x04, 0x0a
        /*0066*/ 	.short	(.L_22 - .L_21)
	.align		4
.L_21:
        /*0068*/ 	.word	index@(.nv.constant0._Z21fft32_v2_ultra_kernelPK6float2PS_i)
        /*006c*/ 	.short	0x0380
        /*006e*/ 	.short	0x0014


	//----- nvinfo : EIATTR_SW_WAR
	.align		4
.L_22:
        /*0070*/ 	.byte	0x04, 0x36
        /*0072*/ 	.short	(.L_24 - .L_23)
.L_23:
        /*0074*/ 	.word	0x00000008
.L_24:


//--------------------- .nv.callgraph             --------------------------
	.section	.nv.callgraph,"",@"SHT_CUDA_CALLGRAPH"
	.align	4
	.sectionentsize	8
	.align		4
        /*0000*/ 	.word	0x00000000
	.align		4
        /*0004*/ 	.word	0xffffffff
	.align		4
        /*0008*/ 	.word	0x00000000
	.align		4
        /*000c*/ 	.word	0xfffffffe
	.align		4
        /*0010*/ 	.word	0x00000000
	.align		4
        /*0014*/ 	.word	0xfffffffd
	.align		4
        /*0018*/ 	.word	0x00000000
	.align		4
        /*001c*/ 	.word	0xfffffffc


//--------------------- .nv.constant3             --------------------------
	.section	.nv.constant3,"a",@progbits
	.align	4
.nv.constant3:
	.type		TWIDDLES_V2_32_REAL,@object
	.size		TWIDDLES_V2_32_REAL,(TWIDDLES_V2_32_IMAG - TWIDDLES_V2_32_REAL)
TWIDDLES_V2_32_REAL:
        /*0000*/ 	.byte	0x00, 0x00, 0x80, 0x3f, 0xba, 0x14, 0x7b, 0x3f, 0x66, 0x83, 0x6c, 0x3f, 0x38, 0xdb, 0x54, 0x3f
        /*0010*/ 	.byte	0xf7, 0x04, 0x35, 0x3f, 0xd6, 0x39, 0x0e, 0x3f, 0x07, 0xef, 0xc3, 0x3e, 0xac, 0xc5, 0x47, 0x3e
        /*0020*/ 	.byte	0x00, 0x00, 0x00, 0x00, 0xac, 0xc5, 0x47, 0xbe, 0x07, 0xef, 0xc3, 0xbe, 0xd6, 0x39, 0x0e, 0xbf
        /*0030*/ 	.byte	0xf7, 0x04, 0x35, 0xbf, 0x38, 0xdb, 0x54, 0xbf, 0x66, 0x83, 0x6c, 0xbf, 0xba, 0x14, 0x7b, 0xbf
        /*0040*/ 	.byte	0x00, 0x00, 0x80, 0xbf, 0xba, 0x14, 0x7b, 0xbf, 0x66, 0x83, 0x6c, 0xbf, 0x38, 0xdb, 0x54, 0xbf
        /*0050*/ 	.byte	0xf7, 0x04, 0x35, 0xbf, 0xd6, 0x39, 0x0e, 0xbf, 0x07, 0xef, 0xc3, 0xbe, 0xac, 0xc5, 0x47, 0xbe
        /*0060*/ 	.byte	0x00, 0x00, 0x00, 0x80, 0xac, 0xc5, 0x47, 0x3e, 0x07, 0xef, 0xc3, 0x3e, 0xd6, 0x39, 0x0e, 0x3f
        /*0070*/ 	.byte	0xf7, 0x04, 0x35, 0x3f, 0x38, 0xdb, 0x54, 0x3f, 0x66, 0x83, 0x6c, 0x3f, 0xba, 0x14, 0x7b, 0x3f
	.type		TWIDDLES_V2_32_IMAG,@object
	.size		TWIDDLES_V2_32_IMAG,(BIT_REVERSED_V2_32 - TWIDDLES_V2_32_IMAG)
TWIDDLES_V2_32_IMAG:
        /* <DEDUP_REMOVED lines=8> */
	.type		BIT_REVERSED_V2_32,@object
	.size		BIT_REVERSED_V2_32,(.L_2 - BIT_REVERSED_V2_32)
BIT_REVERSED_V2_32:
        /* <DEDUP_REMOVED lines=8> */
.L_2:


//--------------------- .text._Z21fft32_v2_ultra_kernelPK6float2PS_i --------------------------
	.section	.text._Z21fft32_v2_ultra_kernelPK6float2PS_i,"ax",@progbits
	.align	128
        .global         _Z21fft32_v2_ultra_kernelPK6float2PS_i
        .type           _Z21fft32_v2_ultra_kernelPK6float2PS_i,@function
        .size           _Z21fft32_v2_ultra_kernelPK6float2PS_i,(.L_x_9 - _Z21fft32_v2_ultra_kernelPK6float2PS_i)
        .other          _Z21fft32_v2_ultra_kernelPK6float2PS_i,@"STO_CUDA_ENTRY STV_DEFAULT"
_Z21fft32_v2_ultra_kernelPK6float2PS_i:
.text._Z21fft32_v2_ultra_kernelPK6float2PS_i:
[----:B------:R-:W-:Y:S01]  /*0000*/  LDC R1, c[0x0][0x37c] ;  /* 0x0000df00ff017b82 */ /* 0x000fe20000000800 */
[----:B------:R-:W0:Y:S07]  /*0010*/  S2R R3, SR_TID.X ;  /* 0x0000000000037919 */ /* 0x000e2e0000002100 */
[----:B------:R-:W1:Y:S01]  /*0020*/  S2UR UR4, SR_CTAID.X ;  /* 0x00000000000479c3 */ /* 0x000e620000002500 */
[----:B------:R-:W2:Y:S01]  /*0030*/  LDCU UR5, c[0x0][0x390] ;  /* 0x00007200ff0577ac */ /* 0x000ea20008000800 */
[----:B-1----:R-:W-:Y:S01]  /*0040*/  USHF.L.U32 UR4, UR4, 0x5, URZ ;  /* 0x0000000504047899 */ /* 0x002fe200080006ff */
[----:B0-----:R-:W-:-:S05]  /*0050*/  SHF.R.U32.HI R0, RZ, 0x5, R3 ;  /* 0x00000005ff007819 */ /* 0x001fca0000011603 */
[----:B------:R-:W-:-:S04]  /*0060*/  LOP3.LUT R7, R0, UR4, RZ, 0xfc, !PT ;  /* 0x0000000400077c12 */ /* 0x000fc8000f8efcff */
[----:B--2---:R-:W-:-:S13]  /*0070*/  ISETP.GE.AND P0, PT, R7, UR5, PT ;  /* 0x0000000507007c0c */ /* 0x004fda000bf06270 */
[----:B------:R-:W-:Y:S05]  /*0080*/  @P0 EXIT ;  /* 0x000000000000094d */ /* 0x000fea0003800000 */
[----:B------:R-:W0:Y:S01]  /*0090*/  LDC.64 R4, c[0x0][0x380] ;  /* 0x0000e000ff047b82 */ /* 0x000e220000000a00 */
[----:B------:R-:W1:Y:S01]  /*00a0*/  LDCU.64 UR6, c[0x0][0x358] ;  /* 0x00006b00ff0677ac */ /* 0x000e620008000a00 */
[----:B------:R-:W-:-:S04]  /*00b0*/  LOP3.LUT R2, R3, 0x1f, RZ, 0xc0, !PT ;  /* 0x0000001f03027812 */ /* 0x000fc800078ec0ff */
[----:B------:R-:W-:-:S05]  /*00c0*/  LEA R0, R7, R2, 0x5 ;  /* 0x0000000207007211 */ /* 0x000fca00078e28ff */
[----:B0-----:R-:W-:-:S05]  /*00d0*/  IMAD.WIDE R4, R0, 0x8, R4 ;  /* 0x0000000800047825 */ /* 0x001fca00078e0204 */
[----:B-1----:R-:W2:Y:S01]  /*00e0*/  LDG.E.64.CONSTANT R16, desc[UR6][R4.64] ;  /* 0x0000000604107981 */ /* 0x002ea2000c1e9b00 */
[C---:B------:R-:W-:Y:S01]  /*00f0*/  SHF.L.U32 R12, R2.reuse, 0x2, RZ ;  /* 0x00000002020c7819 */ /* 0x040fe200000006ff */
[----:B------:R-:W0:Y:S01]  /*0100*/  S2UR UR5, SR_CgaCtaId ;  /* 0x00000000000579c3 */ /* 0x000e220000008800 */
[----:B------:R-:W-:Y:S01]  /*0110*/  UMOV UR4, 0x400 ;  /* 0x0000040000047882 */ /* 0x000fe20000000000 */
[----:B------:R-:W-:Y:S01]  /*0120*/  SHF.L.U32 R14, R3, 0x3, RZ ;  /* 0x00000003030e7819 */ /* 0x000fe200000006ff */
[----:B------:R-:W-:Y:S01]  /*0130*/  BSSY.RECONVERGENT B0, `(.L_x_0) ;  /* 0x0000025000007945 */ /* 0x000fe20003800200 */
[----:B------:R-:W-:Y:S02]  /*0140*/  ISETP.GT.U32.AND P0, PT, R2, 0xf, PT ;  /* 0x0000000f0200780c */ /* 0x000fe40003f04070 */
[----:B------:R-:W-:Y:S02]  /*0150*/  LOP3.LUT R13, R14, 0x1f00, RZ, 0xc0, !PT ;  /* 0x00001f000e0d7812 */ /* 0x000fe400078ec0ff */
[----:B------:R-:W1:Y:S01]  /*0160*/  LDC R6, c[0x3][R12+0x100] ;  /* 0x00c040000c067b82 */ /* 0x000e620000000800 */
[----:B0-----:R-:W-:-:S06]  /*0170*/  ULEA UR4, UR5, UR4, 0x18 ;  /* 0x0000000405047291 */ /* 0x001fcc000f8ec0ff */
[----:B------:R-:W-:-:S04]  /*0180*/  IADD3 R13, PT, PT, R13, UR4, RZ ;  /* 0x000000040d0d7c10 */ /* 0x000fc8000fffe0ff */
[-C--:B------:R-:W-:Y:S02]  /*0190*/  LEA R15, R2, R13.reuse, 0x4 ;  /* 0x0000000d020f7211 */ /* 0x080fe400078e20ff */
[----:B-1----:R-:W-:-:S05]  /*01a0*/  LEA R18, R6, R13, 0x3 ;  /* 0x0000000d06127211 */ /* 0x002fca00078e18ff */
[----:B--2---:R-:W-:Y:S01]  /*01b0*/  STS.64 [R18], R16 ;  /* 0x0000001012007388 */ /* 0x004fe20000000a00 */
[----:B------:R-:W-:Y:S06]  /*01c0*/  BAR.SYNC.DEFER_BLOCKING 0x0 ;  /* 0x0000000000007b1d */ /* 0x000fec0000010000 */
[----:B------:R-:W0:Y:S02]  /*01d0*/  @!P0 LDS.128 R4, [R15] ;  /* 0x000000000f048984 */ /* 0x000e240000000c00 */
[C-C-:B0-----:R-:W-:Y:S01]  /*01e0*/  @!P0 FADD R8, R4.reuse, R6.reuse ;  /* 0x0000000604088221 */ /* 0x141fe20000000000 */
[----:B------:R-:W-:Y:S01]  /*01f0*/  @!P0 FADD R10, R4, -R6 ;  /* 0x80000006040a8221 */ /* 0x000fe20000000000 */
[C-C-:B------:R-:W-:Y:S01]  /*0200*/  @!P0 FADD R9, R5.reuse, R7.reuse ;  /* 0x0000000705098221 */ /* 0x140fe20000000000 */
[----:B------:R-:W-:Y:S01]  /*0210*/  @!P0 FADD R11, R5, -R7 ;  /* 0x80000007050b8221 */ /* 0x000fe20000000000 */
[----:B------:R-:W-:-:S04]  /*0220*/  MOV R5, 0xfffffff0 ;  /* 0xfffffff000057802 */ /* 0x000fc80000000f00 */
[----:B------:R0:W-:Y:S01]  /*0230*/  @!P0 STS.128 [R15], R8 ;  /* 0x000000080f008388 */ /* 0x0001e20000000c00 */
[----:B------:R-:W-:Y:S06]  /*0240*/  BAR.SYNC.DEFER_BLOCKING 0x0 ;  /* 0x0000000000007b1d */ /* 0x000fec0000010000 */
[----:B------:R-:W-:Y:S05]  /*0250*/  @P0 BRA `(.L_x_1) ;  /* 0x0000000000480947 */ /* 0x000fea0003800000 */
[----:B------:R-:W-:-:S04]  /*0260*/  LOP3.LUT R4, R14, 0x18, RZ, 0xc0, !PT ;  /* 0x000000180e047812 */ /* 0x000fc800078ec0ff */
[----:B0-----:R-:W-:Y:S02]  /*0270*/  SHF.L.U32 R10, R4, 0x2, RZ ;  /* 0x00000002040a7819 */ /* 0x001fe400000006ff */
[----:B------:R-:W-:Y:S02]  /*0280*/  LOP3.LUT R4, R14, 0xf8, RZ, 0xc0, !PT ;  /* 0x000000f80e047812 */ /* 0x000fe400078ec0ff */
[----:B------:R-:W0:Y:S02]  /*0290*/  LDC R16, c[0x3][R10+0x80] ;  /* 0x00c020000a107b82 */ /* 0x000e240000000800 */
[----:B------:R-:W-:-:S05]  /*02a0*/  IADD3 R4, PT, PT, R13, R4, RZ ;  /* 0x000000040d047210 */ /* 0x000fca0007ffe0ff */
[----:B------:R-:W0:Y:S01]  /*02b0*/  LDS.64 R8, [R4+0x10] ;  /* 0x0000100004087984 */ /* 0x000e220000000a00 */
[----:B------:R-:W1:Y:S03]  /*02c0*/  LDC R11, c[0x3][R10] ;  /* 0x00c000000a0b7b82 */ /* 0x000e660000000800 */
[----:B------:R-:W2:Y:S01]  /*02d0*/  LDS.64 R6, [R4] ;  /* 0x0000000004067984 */ /* 0x000ea20000000a00 */
[-C--:B0-----:R-:W-:Y:S01]  /*02e0*/  FMUL R18, R8, R16.reuse ;  /* 0x0000001008127220 */ /* 0x081fe20000400000 */
[----:B------:R-:W-:-:S03]  /*02f0*/  FMUL R17, R9, R16 ;  /* 0x0000001009117220 */ /* 0x000fc60000400000 */
[-C--:B-1----:R-:W-:Y:S01]  /*0300*/  FFMA R18, R9, R11.reuse, R18 ;  /* 0x0000000b09127223 */ /* 0x082fe20000000012 */
[----:B------:R-:W-:-:S03]  /*0310*/  FFMA R17, R8, R11, -R17 ;  /* 0x0000000b08117223 */ /* 0x000fc60000000811 */
[C-C-:B--2---:R-:W-:Y:S01]  /*0320*/  FADD R9, R7.reuse, R18.reuse ;  /* 0x0000001207097221 */ /* 0x144fe20000000000 */
[C-C-:B------:R-:W-:Y:S01]  /*0330*/  FADD R8, R6.reuse, R17.reuse ;  /* 0x0000001106087221 */ /* 0x140fe20000000000 */
[----:B------:R-:W-:Y:S01]  /*0340*/  FADD R7, R7, -R18 ;  /* 0x8000001207077221 */ /* 0x000fe20000000000 */
[----:B------:R-:W-:-:S03]  /*0350*/  FADD R6, R6, -R17 ;  /* 0x8000001106067221 */ /* 0x000fc60000000000 */
[----:B------:R1:W-:Y:S04]  /*0360*/  STS.64 [R4], R8 ;  /* 0x0000000804007388 */ /* 0x0003e80000000a00 */
[----:B------:R1:W-:Y:S02]  /*0370*/  STS.64 [R4+0x10], R6 ;  /* 0x0000100604007388 */ /* 0x0003e40000000a00 */
.L_x_1:
[----:B------:R-:W-:Y:S05]  /*0380*/  BSYNC.RECONVERGENT B0 ;  /* 0x0000000000007941 */ /* 0x000fea0003800200 */
.L_x_0:
[----:B------:R-:W-:Y:S06]  /*0390*/  BAR.SYNC.DEFER_BLOCKING 0x0 ;  /* 0x0000000000007b1d */ /* 0x000fec0000010000 */
[----:B------:R-:W-:Y:S04]  /*03a0*/  BSSY.RECONVERGENT B0, `(.L_x_2) ;  /* 0x0000015000007945 */ /* 0x000fe80003800200 */
[----:B------:R-:W-:Y:S05]  /*03b0*/  @P0 BRA `(.L_x_3) ;  /* 0x00000000004c0947 */ /* 0x000fea0003800000 */
[----:B-1----:R-:W-:Y:S02]  /*03c0*/  SHF.L.U32 R4, R3, 0x2, RZ ;  /* 0x0000000203047819 */ /* 0x002fe400000006ff */
[----:B------:R-:W-:Y:S02]  /*03d0*/  LOP3.LUT R6, R14, 0xf8, RZ, 0xc0, !PT ;  /* 0x000000f80e067812 */ /* 0x000fe400078ec0ff */
[----:B------:R-:W-:Y:S02]  /*03e0*/  LOP3.LUT R4, R4, 0x1c, RZ, 0xc0, !PT ;  /* 0x0000001c04047812 */ /* 0x000fe400078ec0ff */
[----:B------:R-:W-:Y:S02]  /*03f0*/  IADD3 R17, PT, PT, R13, R6, RZ ;  /* 0x000000060d117210 */ /* 0x000fe40007ffe0ff */
[----:B------:R-:W-:-:S03]  /*0400*/  SHF.L.U32 R4, R4, 0x2, RZ ;  /* 0x0000000204047819 */ /* 0x000fc600000006ff */
[----:B0-----:R-:W0:Y:S01]  /*0410*/  LDS.64 R8, [R17+0x20] ;  /* 0x0000200011087984 */ /* 0x001e220000000a00 */
[----:B------:R-:W0:Y:S03]  /*0420*/  LDC R11, c[0x3][R4+0x80] ;  /* 0x00c02000040b7b82 */ /* 0x000e260000000800 */
[----:B------:R-:W1:Y:S05]  /*0430*/  LDS.64 R6, [R17] ;  /* 0x0000000011067984 */ /* 0x000e6a0000000a00 */
[----:B------:R-:W2:Y:S01]  /*0440*/  LDC R10, c[0x3][R4] ;  /* 0x00c00000040a7b82 */ /* 0x000ea20000000800 */
[-C--:B0-----:R-:W-:Y:S01]  /*0450*/  FMUL R16, R8, R11.reuse ;  /* 0x0000000b08107220 */ /* 0x081fe20000400000 */
[----:B------:R-:W-:-:S03]  /*0460*/  FMUL R11, R9, R11 ;  /* 0x0000000b090b7220 */ /* 0x000fc60000400000 */
[-C--:B--2---:R-:W-:Y:S01]  /*0470*/  FFMA R16, R9, R10.reuse, R16 ;  /* 0x0000000a09107223 */ /* 0x084fe20000000010 */
[----:B------:R-:W-:-:S03]  /*0480*/  FFMA R11, R8, R10, -R11 ;  /* 0x0000000a080b7223 */ /* 0x000fc6000000080b */
[C-C-:B-1----:R-:W-:Y:S01]  /*0490*/  FADD R9, R7.reuse, R16.reuse ;  /* 0x0000001007097221 */ /* 0x142fe20000000000 */
[C-C-:B------:R-:W-:Y:S01]  /*04a0*/  FADD R8, R6.reuse, R11.reuse ;  /* 0x0000000b06087221 */ /* 0x140fe20000000000 */
[----:B------:R-:W-:Y:S01]  /*04b0*/  FADD R7, R7, -R16 ;  /* 0x8000001007077221 */ /* 0x000fe20000000000 */
[----:B------:R-:W-:-:S03]  /*04c0*/  FADD R6, R6, -R11 ;  /* 0x8000000b06067221 */ /* 0x000fc60000000000 */
[----:B------:R2:W-:Y:S04]  /*04d0*/  STS.64 [R17], R8 ;  /* 0x0000000811007388 */ /* 0x0005e80000000a00 */
[----:B------:R2:W-:Y:S02]  /*04e0*/  STS.64 [R17+0x20], R6 ;  /* 0x0000200611007388 */ /* 0x0005e40000000a00 */
.L_x_3:
[----:B------:R-:W-:Y:S05]  /*04f0*/  BSYNC.RECONVERGENT B0 ;  /* 0x0000000000007941 */ /* 0x000fea0003800200 */
.L_x_2:
[----:B------:R-:W-:Y:S06]  /*0500*/  BAR.SYNC.DEFER_BLOCKING 0x0 ;  /* 0x0000000000007b1d */ /* 0x000fec0000010000 */
[----:B------:R-:W-:Y:S04]  /*0510*/  BSSY.RECONVERGENT B0, `(.L_x_4) ;  /* 0x0000015000007945 */ /* 0x000fe80003800200 */
[----:B------:R-:W-:Y:S05]  /*0520*/  @P0 BRA `(.L_x_5) ;  /* 0x00000000004c0947 */ /* 0x000fea0003800000 */
[----:B------:R-:W-:Y:S02]  /*0530*/  SHF.L.U32 R3, R3, 0x1, RZ ;  /* 0x0000000103037819 */ /* 0x000fe400000006ff */
[----:B------:R-:W-:Y:S02]  /*0540*/  LOP3.LUT R14, R14, 0x78, RZ, 0xc0, !PT ;  /* 0x000000780e0e7812 */ /* 0x000fe400078ec0ff */
[----:B------:R-:W-:Y:S02]  /*0550*/  LOP3.LUT R3, R3, 0x1e, RZ, 0xc0, !PT ;  /* 0x0000001e03037812 */ /* 0x000fe400078ec0ff */
[----:B------:R-:W-:Y:S02]  /*0560*/  IADD3 R14, PT, PT, R13, R14, RZ ;  /* 0x0000000e0d0e7210 */ /* 0x000fe40007ffe0ff */
[----:B------:R-:W-:-:S03]  /*0570*/  SHF.L.U32 R3, R3, 0x2, RZ ;  /* 0x0000000203037819 */ /* 0x000fc600000006ff */
[----:B012---:R-:W0:Y:S01]  /*0580*/  LDS.64 R8, [R14+0x40] ;  /* 0x000040000e087984 */ /* 0x007e220000000a00 */
        /* <DEDUP_REMOVED lines=13> */
.L_x_5:
[----:B------:R-:W-:Y:S05]  /*0660*/  BSYNC.RECONVERGENT B0 ;  /* 0x0000000000007941 */ /* 0x000fea0003800200 */
.L_x_4:
[----:B------:R-:W-:Y:S06]  /*0670*/  BAR.SYNC.DEFER_BLOCKING 0x0 ;  /* 0x0000000000007b1d */ /* 0x000fec0000010000 */
[----:B------:R-:W-:Y:S04]  /*0680*/  BSSY.RECONVERGENT B0, `(.L_x_6) ;  /* 0x0000012000007945 */ /* 0x000fe80003800200 */
[----:B------:R-:W-:Y:S05]  /*0690*/  @P0 BRA `(.L_x_7) ;  /* 0x0000000000400947 */ /* 0x000fea0003800000 */
[----:B0123--:R-:W0:Y:S01]  /*06a0*/  LDC R8, c[0x3][R12+0x80] ;  /* 0x00c020000c087b82 */ /* 0x00fe220000000800 */
[----:B------:R-:W-:-:S05]  /*06b0*/  IMAD R15, R2, -0x8, R15 ;  /* 0xfffffff8020f7824 */ /* 0x000fca00078e020f */
[----:B------:R-:W0:Y:S02]  /*06c0*/  LDS.64 R6, [R15+0x80] ;  /* 0x000080000f067984 */ /* 0x000e240000000a00 */
[----:B------:R-:W1:Y:S02]  /*06d0*/  LDC R3, c[0x3][R12] ;  /* 0x00c000000c037b82 */ /* 0x000e640000000800 */
[----:B------:R-:W2:Y:S01]  /*06e0*/  LDS.64 R4, [R15] ;  /* 0x000000000f047984 */ /* 0x000ea20000000a00 */
[-C--:B0-----:R-:W-:Y:S01]  /*06f0*/  FMUL R10, R6, R8.reuse ;  /* 0x00000008060a7220 */ /* 0x081fe20000400000 */
[----:B------:R-:W-:-:S03]  /*0700*/  FMUL R9, R7, R8 ;  /* 0x0000000807097220 */ /* 0x000fc60000400000 */
[-C--:B-1----:R-:W-:Y:S01]  /*0710*/  FFMA R10, R7, R3.reuse, R10 ;  /* 0x00000003070a7223 */ /* 0x082fe2000000000a */
[----:B------:R-:W-:-:S03]  /*0720*/  FFMA R9, R6, R3, -R9 ;  /* 0x0000000306097223 */ /* 0x000fc60000000809 */
[C-C-:B--2---:R-:W-:Y:S01]  /*0730*/  FADD R7, R5.reuse, R10.reuse ;  /* 0x0000000a05077221 */ /* 0x144fe20000000000 */
[----:B------:R-:W-:Y:S01]  /*0740*/  FADD R11, R5, -R10 ;  /* 0x8000000a050b7221 */ /* 0x000fe20000000000 */
[C-C-:B------:R-:W-:Y:S01]  /*0750*/  FADD R6, R4.reuse, R9.reuse ;  /* 0x0000000904067221 */ /* 0x140fe20000000000 */
[----:B------:R-:W-:Y:S01]  /*0760*/  FADD R10, R4, -R9 ;  /* 0x80000009040a7221 */ /* 0x000fe20000000000 */
[----:B------:R-:W-:-:S03]  /*0770*/  HFMA2 R5, -RZ, RZ, 0, 9.5367431640625e-07 ;  /* 0x00000010ff057431 */ /* 0x000fc600000001ff */
[----:B------:R4:W-:Y:S04]  /*0780*/  STS.64 [R15], R6 ;  /* 0x000000060f007388 */ /* 0x0009e80000000a00 */
[----:B------:R4:W-:Y:S02]  /*0790*/  STS.64 [R15+0x80], R10 ;  /* 0x0000800a0f007388 */ /* 0x0009e40000000a00 */
.L_x_7:
[----:B------:R-:W-:Y:S05]  /*07a0*/  BSYNC.RECONVERGENT B0 ;  /* 0x0000000000007941 */ /* 0x000fea0003800200 */
.L_x_6:
[----:B------:R-:W-:Y:S01]  /*07b0*/  BAR.SYNC.DEFER_BLOCKING 0x0 ;  /* 0x0000000000007b1d */ /* 0x000fe20000010000 */
[----:B------:R-:W-:-:S04]  /*07c0*/  IADD3 R2, PT, PT, R2, R5, RZ ;  /* 0x0000000502027210 */ /* 0x000fc80007ffe0ff */
[----:B------:R-:W-:-:S03]  /*07d0*/  LEA R13, R2, R13, 0x3 ;  /* 0x0000000d020d7211 */ /* 0x000fc600078e18ff */
[----:B------:R-:W5:Y:S03]  /*07e0*/  LDC.64 R2, c[0x0][0x388] ;  /* 0x0000e200ff027b82 */ /* 0x000f660000000a00 */
[----:B------:R-:W0:Y:S01]  /*07f0*/  LDS.64 R12, [R13] ;  /* 0x000000000d0c7984 */ /* 0x000e220000000a00 */
[----:B-----5:R-:W-:-:S05]  /*0800*/  IMAD.WIDE R2, R0, 0x8, R2 ;  /* 0x0000000800027825 */ /* 0x020fca00078e0202 */
[----:B0-----:R-:W-:Y:S01]  /*0810*/  STG.E.64 desc[UR6][R2.64], R12 ;  /* 0x0000000c02007986 */ /* 0x001fe2000c101b06 */
[----:B------:R-:W-:Y:S05]  /*0820*/  EXIT ;  /* 0x000000000000794d */ /* 0x000fea0003800000 */
.L_x_8:
[----:B------:R-:W-:-:S00]  /*0830*/  BRA `(.L_x_8) ;  /* 0xfffffffc00fc7947 */ /* 0x000fc0000383ffff */
[----:B------:R-:W-:-:S00]  /*0840*/  NOP ;  /* 0x0000000000007918 */ /* 0x000fc00000000000 */
        /* <DEDUP_REMOVED lines=11> */
.L_x_9:


//--------------------- .nv.shared._Z21fft32_v2_ultra_kernelPK6float2PS_i --------------------------
	.section	.nv.shared._Z21fft32_v2_ultra_kernelPK6float2PS_i,"aw",@nobits
	.sectionflags	@""
	.align	16
	.zero		1024


//--------------------- .nv.shared.reserved.0     --------------------------
	.section	.nv.shared.reserved.0,"aw",@nobits
	.weak		__nv_reservedSMEM_offset_0_alias
	.size		__nv_reservedSMEM_offset_0_alias, 0, 64
	.other		__nv_reservedSMEM_offset_0_alias,@"STO_CUDA_RESERVED_SHARED STV_DEFAULT"
__nv_reservedSMEM_offset_0_alias:
	.zero		0
	.zero		64


//--------------------- .nv.constant0._Z21fft32_v2_ultra_kernelPK6float2PS_i --------------------------
	.section	.nv.constant0._Z21fft32_v2_ultra_kernelPK6float2PS_i,"a",@progbits
	.sectionflags	@""
	.align	4
.nv.constant0._Z21fft32_v2_ultra_kernelPK6float2PS_i:
	.zero		916


//--------------------- SYMBOLS --------------------------

	.type		.nv.reservedSmem.offset0,@object
	.size		.nv.reservedSmem.offset0,0x4
	.type		.nv.reservedSmem.cap,@object
	.size		.nv.reservedSmem.cap,0x4
